//
// Generated by NVIDIA NVVM Compiler
//
// Compiler Build ID: CL-36424714
// Cuda compilation tools, release 13.0, V13.0.88
// Based on NVVM 20.0.0
//

.version 9.0
.target sm_100
.address_size 64

	// .globl	_Z16addGPUNonAlignedPiS_S_i

.visible .entry _Z16addGPUNonAlignedPiS_S_i(
	.param .u64 .ptr .align 1 _Z16addGPUNonAlignedPiS_S_i_param_0,
	.param .u64 .ptr .align 1 _Z16addGPUNonAlignedPiS_S_i_param_1,
	.param .u64 .ptr .align 1 _Z16addGPUNonAlignedPiS_S_i_param_2,
	.param .u32 _Z16addGPUNonAlignedPiS_S_i_param_3
)
{
	.reg .pred 	%p<2>;
	.reg .b32 	%r<9>;
	.reg .b64 	%rd<11>;

	ld.param.u64 	%rd1, [_Z16addGPUNonAlignedPiS_S_i_param_0];
	ld.param.u64 	%rd2, [_Z16addGPUNonAlignedPiS_S_i_param_1];
	ld.param.u64 	%rd3, [_Z16addGPUNonAlignedPiS_S_i_param_2];
	ld.param.u32 	%r2, [_Z16addGPUNonAlignedPiS_S_i_param_3];
	mov.u32 	%r3, %tid.x;
	mov.u32 	%r4, %ctaid.x;
	mov.u32 	%r5, %ntid.x;
	mad.lo.s32 	%r1, %r4, %r5, %r3;
	setp.ge.s32 	%p1, %r1, %r2;
	@%p1 bra 	$L__BB0_2;
	cvta.to.global.u64 	%rd4, %rd1;
	cvta.to.global.u64 	%rd5, %rd2;
	cvta.to.global.u64 	%rd6, %rd3;
	mul.wide.s32 	%rd7, %r1, 4;
	add.s64 	%rd8, %rd4, %rd7;
	ld.global.u32 	%r6, [%rd8+4];
	add.s64 	%rd9, %rd5, %rd7;
	ld.global.u32 	%r7, [%rd9+4];
	add.s32 	%r8, %r7, %r6;
	add.s64 	%rd10, %rd6, %rd7;
	st.global.u32 	[%rd10+4], %r8;
$L__BB0_2:
	ret;

}


// ===== COMPILED SASS (sm_100) =====

	.target	sm_100

	.elftype	@"ET_EXEC"


//--------------------- .note.nv.tkinfo           --------------------------
	.section	.note.nv.tkinfo,"",@"SHT_NOTE"
	.sectionflags	@"SHF_NOTE_NV_TKINFO"
	.tkinfo
        /*0018*/ 	.word	0x00000002
        /*0030*/ 	.string	""
        /*0030*/ 	.string	"ptxas"
        /*0030*/ 	.string	"Cuda compilation tools, release 13.0, V13.0.88"
        /*0030*/ 	.string	"Build cuda_13.0.r13.0/compiler.36424714_0"
        /*0030*/ 	.string	"-arch sm_100 -m 64 "



//--------------------- .note.nv.cuinfo           --------------------------
	.section	.note.nv.cuinfo,"",@"SHT_NOTE"
	.sectionflags	@"SHF_NOTE_NV_CUINFO"
        /*0018*/ 	.short	0x0002
        /*001a*/ 	.short	0x0064
        /*001c*/ 	.short	0x0082
	.zero		2


//--------------------- .nv.info                  --------------------------
	.section	.nv.info,"",@"SHT_CUDA_INFO"
	.align	4


	//----- nvinfo : EIATTR_REGCOUNT
	.align		4
        /*0000*/ 	.byte	0x04, 0x2f
        /*0002*/ 	.short	(.L_1 - .L_0)
	.align		4
.L_0:
        /*0004*/ 	.word	index@(_Z16addGPUNonAlignedPiS_S_i)
        /*0008*/ 	.word	0x0000000c


	//----- nvinfo : EIATTR_FRAME_SIZE
	.align		4
.L_1:
        /*000c*/ 	.byte	0x04, 0x11
        /*000e*/ 	.short	(.L_3 - .L_2)
	.align		4
.L_2:
        /*0010*/ 	.word	index@(_Z16addGPUNonAlignedPiS_S_i)
        /*0014*/ 	.word	0x00000000


	//----- nvinfo : EIATTR_MIN_STACK_SIZE
	.align		4
.L_3:
        /*0018*/ 	.byte	0x04, 0x12
        /*001a*/ 	.short	(.L_5 - .L_4)
	.align		4
.L_4:
        /*001c*/ 	.word	index@(_Z16addGPUNonAlignedPiS_S_i)
        /*0020*/ 	.word	0x00000000
.L_5:


//--------------------- .nv.compat                --------------------------
	.section	.nv.compat,"",@"SHT_CUDA_COMPAT_INFO"
	.align	4
        /*0000*/ 	.byte	0x02, 0x09, 0x00, 0x00, 0x02, 0x02, 0x01, 0x00, 0x02, 0x05, 0x05, 0x00, 0x03, 0x07, 0x01, 0x01
        /*0010*/ 	.byte	0x02, 0x03, 0x00, 0x00, 0x02, 0x06, 0x01, 0x00, 0x04, 0x0b, 0x08, 0x00, 0x09, 0x00, 0x00, 0x00
        /*0020*/ 	.byte	0x00, 0x00, 0x00, 0x00


//--------------------- .nv.info._Z16addGPUNonAlignedPiS_S_i --------------------------
	.section	.nv.info._Z16addGPUNonAlignedPiS_S_i,"",@"SHT_CUDA_INFO"
	.sectionflags	@""
	.align	4


	//----- nvinfo : EIATTR_CUDA_API_VERSION
	.align		4
        /*0000*/ 	.byte	0x04, 0x37
        /*0002*/ 	.short	(.L_7 - .L_6)
.L_6:
        /*0004*/ 	.word	0x00000082


	//----- nvinfo : EIATTR_KPARAM_INFO
	.align		4
.L_7:
        /*0008*/ 	.byte	0x04, 0x17
        /*000a*/ 	.short	(.L_9 - .L_8)
.L_8:
        /*000c*/ 	.word	0x00000000
        /*0010*/ 	.short	0x0003
        /*0012*/ 	.short	0x0018
        /*0014*/ 	.byte	0x00, 0xf0, 0x11, 0x00


	//----- nvinfo : EIATTR_KPARAM_INFO
	.align		4
.L_9:
        /*0018*/ 	.byte	0x04, 0x17
        /*001a*/ 	.short	(.L_11 - .L_10)
.L_10:
        /*001c*/ 	.word	0x00000000
        /*0020*/ 	.short	0x0002
        /*0022*/ 	.short	0x0010
        /*0024*/ 	.byte	0x00, 0xf5, 0x21, 0x00


	//----- nvinfo : EIATTR_KPARAM_INFO
	.align		4
.L_11:
        /*0028*/ 	.byte	0x04, 0x17
        /*002a*/ 	.short	(.L_13 - .L_12)
.L_12:
        /*002c*/ 	.word	0x00000000
        /*0030*/ 	.short	0x0001
        /*0032*/ 	.short	0x0008
        /*0034*/ 	.byte	0x00, 0xf5, 0x21, 0x00


	//----- nvinfo : EIATTR_KPARAM_INFO
	.align		4
.L_13:
        /*0038*/ 	.byte	0x04, 0x17
        /*003a*/ 	.short	(.L_15 - .L_14)
.L_14:
        /*003c*/ 	.word	0x00000000
        /*0040*/ 	.short	0x0000
        /*0042*/ 	.short	0x0000
        /*0044*/ 	.byte	0x00, 0xf5, 0x21, 0x00


	//----- nvinfo : EIATTR_SPARSE_MMA_MASK
	.align		4
.L_15:
        /*0048*/ 	.byte	0x03, 0x50
        /*004a*/ 	.short	0x0000


	//----- nvinfo : EIATTR_MAXREG_COUNT
	.align		4
        /*004c*/ 	.byte	0x03, 0x1b
        /*004e*/ 	.short	0x00ff


	//----- nvinfo : EIATTR_MERCURY_ISA_VERSION
	.align		4
        /*0050*/ 	.byte	0x03, 0x5f
        /*0052*/ 	.short	0x0101


	//----- nvinfo : EIATTR_VRC_CTA_INIT_COUNT
	.align		4
        /*0054*/ 	.byte	0x02, 0x4a
	.zero		1
	.zero		1


	//----- nvinfo : EIATTR_EXIT_INSTR_OFFSETS
	.align		4
        /*0058*/ 	.byte	0x04, 0x1c
        /*005a*/ 	.short	(.L_17 - .L_16)


	//   ....[0]....
.L_16:
        /*005c*/ 	.word	0x00000070


	//   ....[1]....
        /*0060*/ 	.word	0x00000130


	//----- nvinfo : EIATTR_CBANK_PARAM_SIZE
	.align		4
.L_17:
        /*0064*/ 	.byte	0x03, 0x19
        /*0066*/ 	.short	0x001c


	//----- nvinfo : EIATTR_PARAM_CBANK
	.align		4
        /*0068*/ 	.byte	0x04, 0x0a
        /*006a*/ 	.short	(.L_19 - .L_18)
	.align		4
.L_18:
        /*006c*/ 	.word	index@(.nv.constant0._Z16addGPUNonAlignedPiS_S_i)
        /*0070*/ 	.short	0x0380
        /*0072*/ 	.short	0x001c


	//----- nvinfo : EIATTR_SW_WAR
	.align		4
.L_19:
        /*0074*/ 	.byte	0x04, 0x36
        /*0076*/ 	.short	(.L_21 - .L_20)
.L_20:
        /*0078*/ 	.word	0x00000008
.L_21:


//--------------------- .nv.callgraph             --------------------------
	.section	.nv.callgraph,"",@"SHT_CUDA_CALLGRAPH"
	.align	4
	.sectionentsize	8
	.align		4
        /*0000*/ 	.word	0x00000000
	.align		4
        /*0004*/ 	.word	0xffffffff
	.align		4
        /*0008*/ 	.word	0x00000000
	.align		4
        /*000c*/ 	.word	0xfffffffe
	.align		4
        /*0010*/ 	.word	0x00000000
	.align		4
        /*0014*/ 	.word	0xfffffffd
	.align		4
        /*0018*/ 	.word	0x00000000
	.align		4
        /*001c*/ 	.word	0xfffffffc


//--------------------- .text._Z16addGPUNonAlignedPiS_S_i --------------------------
	.section	.text._Z16addGPUNonAlignedPiS_S_i,"ax",@progbits
	.align	128
        .global         _Z16addGPUNonAlignedPiS_S_i
        .type           _Z16addGPUNonAlignedPiS_S_i,@function
        .size           _Z16addGPUNonAlignedPiS_S_i,(.L_x_1 - _Z16addGPUNonAlignedPiS_S_i)
        .other          _Z16addGPUNonAlignedPiS_S_i,@"STO_CUDA_ENTRY STV_DEFAULT"
_Z16addGPUNonAlignedPiS_S_i:
.text._Z16addGPUNonAlignedPiS_S_i:
[----:B------:R-:W-:Y:S01]  /*0000*/  LDC R1, c[0x0][0x37c] ;  /* 0x0000df00ff017b82 */ /* 0x000fe20000000800 */
[----:B------:R-:W0:Y:S07]  /*0010*/  S2R R9, SR_TID.X ;  /* 0x0000000000097919 */ /* 0x000e2e0000002100 */
[----:B------:R-:W0:Y:S01]  /*0020*/  S2UR UR4, SR_CTAID.X ;  /* 0x00000000000479c3 */ /* 0x000e220000002500 */
[----:B------:R-:W1:Y:S07]  /*0030*/  LDCU UR5, c[0x0][0x398] ;  /* 0x00007300ff0577ac */ /* 0x000e6e0008000800 */
[----:B------:R-:W0:Y:S02]  /*0040*/  LDC R0, c[0x0][0x360] ;  /* 0x0000d800ff007b82 */ /* 0x000e240000000800 */
[----:B0-----:R-:W-:-:S05]  /*0050*/  IMAD R9, R0, UR4, R9 ;  /* 0x0000000400097c24 */ /* 0x001fca000f8e0209 */
[----:B-1----:R-:W-:-:S13]  /*0060*/  ISETP.GE.AND P0, PT, R9, UR5, PT ;  /* 0x0000000509007c0c */ /* 0x002fda000bf06270 */
[----:B------:R-:W-:Y:S05]  /*0070*/  @P0 EXIT ;  /* 0x000000000000094d */ /* 0x000fea0003800000 */
[----:B------:R-:W0:Y:S01]  /*0080*/  LDC.64 R2, c[0x0][0x380] ;  /* 0x0000e000ff027b82 */ /* 0x000e220000000a00 */
[----:B------:R-:W1:Y:S07]  /*0090*/  LDCU.64 UR4, c[0x0][0x358] ;  /* 0x00006b00ff0477ac */ /* 0x000e6e0008000a00 */
[----:B------:R-:W2:Y:S08]  /*00a0*/  LDC.64 R4, c[0x0][0x388] ;  /* 0x0000e200ff047b82 */ /* 0x000eb00000000a00 */
[----:B------:R-:W3:Y:S01]  /*00b0*/  LDC.64 R6, c[0x0][0x390] ;  /* 0x0000e400ff067b82 */ /* 0x000ee20000000a00 */
[----:B0-----:R-:W-:-:S06]  /*00c0*/  IMAD.WIDE R2, R9, 0x4, R2 ;  /* 0x0000000409027825 */ /* 0x001fcc00078e0202 */
[----:B-1----:R-:W4:Y:S01]  /*00d0*/  LDG.E R2, desc[UR4][R2.64+0x4] ;  /* 0x0000040402027981 */ /* 0x002f22000c1e1900 */
[----:B--2---:R-:W-:-:S06]  /*00e0*/  IMAD.WIDE R4, R9, 0x4, R4 ;  /* 0x0000000409047825 */ /* 0x004fcc00078e0204 */
[----:B------:R-:W4:Y:S01]  /*00f0*/  LDG.E R5, desc[UR4][R4.64+0x4] ;  /* 0x0000040404057981 */ /* 0x000f22000c1e1900 */
[----:B---3--:R-:W-:Y:S01]  /*0100*/  IMAD.WIDE R6, R9, 0x4, R6 ;  /* 0x0000000409067825 */ /* 0x008fe200078e0206 */
[----:B----4-:R-:W-:-:S05]  /*0110*/  IADD3 R9, PT, PT, R2, R5, RZ ;  /* 0x0000000502097210 */ /* 0x010fca0007ffe0ff */
[----:B------:R-:W-:Y:S01]  /*0120*/  STG.E desc[UR4][R6.64+0x4], R9 ;  /* 0x0000040906007986 */ /* 0x000fe2000c101904 */
[----:B------:R-:W-:Y:S05]  /*0130*/  EXIT ;  /* 0x000000000000794d */ /* 0x000fea0003800000 */
.L_x_0:
[----:B------:R-:W-:-:S00]  /*0140*/  BRA `(.L_x_0) ;  /* 0xfffffffc00fc7947 */ /* 0x000fc0000383ffff */
[----:B------:R-:W-:-:S00]  /*0150*/  NOP ;  /* 0x0000000000007918 */ /* 0x000fc00000000000 */
        /* <DEDUP_REMOVED lines=10> */
.L_x_1:


//--------------------- .nv.shared.reserved.0     --------------------------
	.section	.nv.shared.reserved.0,"aw",@nobits
	.weak		__nv_reservedSMEM_offset_0_alias
	.size		__nv_reservedSMEM_offset_0_alias, 0, 64
	.other		__nv_reservedSMEM_offset_0_alias,@"STO_CUDA_RESERVED_SHARED STV_DEFAULT"
__nv_reservedSMEM_offset_0_alias:
	.zero		0
	.zero		64


//--------------------- .nv.constant0._Z16addGPUNonAlignedPiS_S_i --------------------------
	.section	.nv.constant0._Z16addGPUNonAlignedPiS_S_i,"a",@progbits
	.sectionflags	@""
	.align	4
.nv.constant0._Z16addGPUNonAlignedPiS_S_i:
	.zero		924


//--------------------- SYMBOLS --------------------------

	.type		.nv.reservedSmem.offset0,@object
	.size		.nv.reservedSmem.offset0,0x4
